//
// Generated by NVIDIA NVVM Compiler
//
// Compiler Build ID: CL-36424714
// Cuda compilation tools, release 13.0, V13.0.88
// Based on NVVM 20.0.0
//

.version 9.0
.target sm_100
.address_size 64

	// .globl	_Z13spt_TTMKernelPdmmPKdmPKmS3_mS1_mmmm
.extern .shared .align 16 .b8 mem_pool[];

.visible .entry _Z13spt_TTMKernelPdmmPKdmPKmS3_mS1_mmmm(
	.param .u64 .ptr .align 1 _Z13spt_TTMKernelPdmmPKdmPKmS3_mS1_mmmm_param_0,
	.param .u64 _Z13spt_TTMKernelPdmmPKdmPKmS3_mS1_mmmm_param_1,
	.param .u64 _Z13spt_TTMKernelPdmmPKdmPKmS3_mS1_mmmm_param_2,
	.param .u64 .ptr .align 1 _Z13spt_TTMKernelPdmmPKdmPKmS3_mS1_mmmm_param_3,
	.param .u64 _Z13spt_TTMKernelPdmmPKdmPKmS3_mS1_mmmm_param_4,
	.param .u64 .ptr .align 1 _Z13spt_TTMKernelPdmmPKdmPKmS3_mS1_mmmm_param_5,
	.param .u64 .ptr .align 1 _Z13spt_TTMKernelPdmmPKdmPKmS3_mS1_mmmm_param_6,
	.param .u64 _Z13spt_TTMKernelPdmmPKdmPKmS3_mS1_mmmm_param_7,
	.param .u64 .ptr .align 1 _Z13spt_TTMKernelPdmmPKdmPKmS3_mS1_mmmm_param_8,
	.param .u64 _Z13spt_TTMKernelPdmmPKdmPKmS3_mS1_mmmm_param_9,
	.param .u64 _Z13spt_TTMKernelPdmmPKdmPKmS3_mS1_mmmm_param_10,
	.param .u64 _Z13spt_TTMKernelPdmmPKdmPKmS3_mS1_mmmm_param_11,
	.param .u64 _Z13spt_TTMKernelPdmmPKdmPKmS3_mS1_mmmm_param_12
)
{
	.reg .pred 	%p<18>;
	.reg .b32 	%r<11>;
	.reg .b64 	%rd<140>;
	.reg .b64 	%fd<67>;

	ld.param.u64 	%rd31, [_Z13spt_TTMKernelPdmmPKdmPKmS3_mS1_mmmm_param_2];
	ld.param.u64 	%rd36, [_Z13spt_TTMKernelPdmmPKdmPKmS3_mS1_mmmm_param_3];
	ld.param.u64 	%rd37, [_Z13spt_TTMKernelPdmmPKdmPKmS3_mS1_mmmm_param_5];
	ld.param.u64 	%rd38, [_Z13spt_TTMKernelPdmmPKdmPKmS3_mS1_mmmm_param_8];
	ld.param.u64 	%rd34, [_Z13spt_TTMKernelPdmmPKdmPKmS3_mS1_mmmm_param_11];
	ld.param.u64 	%rd39, [_Z13spt_TTMKernelPdmmPKdmPKmS3_mS1_mmmm_param_12];
	cvta.to.global.u64 	%rd1, %rd38;
	cvta.to.global.u64 	%rd2, %rd36;
	cvta.to.global.u64 	%rd3, %rd37;
	mov.u32 	%r1, %tid.x;
	cvt.u64.u32 	%rd40, %r1;
	mov.u32 	%r3, %tid.y;
	cvt.u64.u32 	%rd4, %r3;
	mov.u32 	%r4, %ctaid.x;
	cvt.u64.u32 	%rd41, %r4;
	add.s64 	%rd42, %rd39, %rd41;
	mov.u32 	%r5, %ntid.x;
	cvt.u64.u32 	%rd43, %r5;
	mad.lo.s64 	%rd5, %rd42, %rd43, %rd40;
	setp.ge.u64 	%p2, %rd5, %rd31;
	@%p2 bra 	$L__BB0_2;
	ld.param.u64 	%rd129, [_Z13spt_TTMKernelPdmmPKdmPKmS3_mS1_mmmm_param_6];
	cvta.to.global.u64 	%rd44, %rd129;
	shl.b64 	%rd45, %rd5, 3;
	add.s64 	%rd46, %rd44, %rd45;
	ld.global.u64 	%rd137, [%rd46];
	ld.global.u64 	%rd132, [%rd46+8];
$L__BB0_2:
	ld.param.u64 	%rd130, [_Z13spt_TTMKernelPdmmPKdmPKmS3_mS1_mmmm_param_10];
	ld.param.u64 	%rd127, [_Z13spt_TTMKernelPdmmPKdmPKmS3_mS1_mmmm_param_1];
	setp.lt.u64 	%p3, %rd5, %rd31;
	cvt.u32.u64 	%r6, %rd4;
	bar.sync 	0;
	setp.gt.u64 	%p4, %rd130, %rd4;
	and.pred  	%p1, %p3, %p4;
	cvt.u32.u64 	%r7, %rd127;
	mad.lo.s32 	%r8, %r1, %r7, %r6;
	shl.b32 	%r9, %r8, 3;
	mov.u32 	%r10, mem_pool;
	add.s32 	%r2, %r10, %r9;
	not.pred 	%p5, %p1;
	@%p5 bra 	$L__BB0_4;
	mov.b64 	%rd48, 0;
	st.shared.u64 	[%r2], %rd48;
$L__BB0_4:
	bar.sync 	0;
	setp.ge.u64 	%p6, %rd137, %rd132;
	or.pred  	%p8, %p5, %p6;
	@%p8 bra 	$L__BB0_17;
	ld.shared.f64 	%fd66, [%r2];
	sub.s64 	%rd10, %rd132, %rd137;
	sub.s64 	%rd49, %rd137, %rd132;
	setp.gt.u64 	%p9, %rd49, -8;
	@%p9 bra 	$L__BB0_8;
	and.b64  	%rd135, %rd10, -8;
	shl.b64 	%rd50, %rd137, 3;
	add.s64 	%rd51, %rd50, 32;
	add.s64 	%rd134, %rd3, %rd51;
	add.s64 	%rd133, %rd2, %rd51;
$L__BB0_7:
	.pragma "nounroll";
	ld.global.u64 	%rd52, [%rd134+-32];
	ld.global.f64 	%fd15, [%rd133+-32];
	mad.lo.s64 	%rd53, %rd52, %rd34, %rd4;
	shl.b64 	%rd54, %rd53, 3;
	add.s64 	%rd55, %rd1, %rd54;
	ld.global.f64 	%fd16, [%rd55];
	fma.rn.f64 	%fd17, %fd15, %fd16, %fd66;
	ld.global.u64 	%rd56, [%rd134+-24];
	ld.global.f64 	%fd18, [%rd133+-24];
	mad.lo.s64 	%rd57, %rd56, %rd34, %rd4;
	shl.b64 	%rd58, %rd57, 3;
	add.s64 	%rd59, %rd1, %rd58;
	ld.global.f64 	%fd19, [%rd59];
	fma.rn.f64 	%fd20, %fd18, %fd19, %fd17;
	ld.global.u64 	%rd60, [%rd134+-16];
	ld.global.f64 	%fd21, [%rd133+-16];
	mad.lo.s64 	%rd61, %rd60, %rd34, %rd4;
	shl.b64 	%rd62, %rd61, 3;
	add.s64 	%rd63, %rd1, %rd62;
	ld.global.f64 	%fd22, [%rd63];
	fma.rn.f64 	%fd23, %fd21, %fd22, %fd20;
	ld.global.u64 	%rd64, [%rd134+-8];
	ld.global.f64 	%fd24, [%rd133+-8];
	mad.lo.s64 	%rd65, %rd64, %rd34, %rd4;
	shl.b64 	%rd66, %rd65, 3;
	add.s64 	%rd67, %rd1, %rd66;
	ld.global.f64 	%fd25, [%rd67];
	fma.rn.f64 	%fd26, %fd24, %fd25, %fd23;
	ld.global.u64 	%rd68, [%rd134];
	ld.global.f64 	%fd27, [%rd133];
	mad.lo.s64 	%rd69, %rd68, %rd34, %rd4;
	shl.b64 	%rd70, %rd69, 3;
	add.s64 	%rd71, %rd1, %rd70;
	ld.global.f64 	%fd28, [%rd71];
	fma.rn.f64 	%fd29, %fd27, %fd28, %fd26;
	ld.global.u64 	%rd72, [%rd134+8];
	ld.global.f64 	%fd30, [%rd133+8];
	mad.lo.s64 	%rd73, %rd72, %rd34, %rd4;
	shl.b64 	%rd74, %rd73, 3;
	add.s64 	%rd75, %rd1, %rd74;
	ld.global.f64 	%fd31, [%rd75];
	fma.rn.f64 	%fd32, %fd30, %fd31, %fd29;
	ld.global.u64 	%rd76, [%rd134+16];
	ld.global.f64 	%fd33, [%rd133+16];
	mad.lo.s64 	%rd77, %rd76, %rd34, %rd4;
	shl.b64 	%rd78, %rd77, 3;
	add.s64 	%rd79, %rd1, %rd78;
	ld.global.f64 	%fd34, [%rd79];
	fma.rn.f64 	%fd35, %fd33, %fd34, %fd32;
	ld.global.u64 	%rd80, [%rd134+24];
	ld.global.f64 	%fd36, [%rd133+24];
	mad.lo.s64 	%rd81, %rd80, %rd34, %rd4;
	shl.b64 	%rd82, %rd81, 3;
	add.s64 	%rd83, %rd1, %rd82;
	ld.global.f64 	%fd37, [%rd83];
	fma.rn.f64 	%fd66, %fd36, %fd37, %fd35;
	add.s64 	%rd137, %rd137, 8;
	add.s64 	%rd135, %rd135, -8;
	add.s64 	%rd134, %rd134, 64;
	add.s64 	%rd133, %rd133, 64;
	setp.ne.s64 	%p10, %rd135, 0;
	@%p10 bra 	$L__BB0_7;
$L__BB0_8:
	and.b64  	%rd23, %rd10, 7;
	setp.eq.s64 	%p11, %rd23, 0;
	@%p11 bra 	$L__BB0_16;
	setp.lt.u64 	%p12, %rd23, 4;
	@%p12 bra 	$L__BB0_11;
	shl.b64 	%rd84, %rd137, 3;
	add.s64 	%rd85, %rd3, %rd84;
	ld.global.u64 	%rd86, [%rd85];
	add.s64 	%rd87, %rd2, %rd84;
	ld.global.f64 	%fd39, [%rd87];
	mad.lo.s64 	%rd88, %rd86, %rd34, %rd4;
	shl.b64 	%rd89, %rd88, 3;
	add.s64 	%rd90, %rd1, %rd89;
	ld.global.f64 	%fd40, [%rd90];
	fma.rn.f64 	%fd41, %fd39, %fd40, %fd66;
	ld.global.u64 	%rd91, [%rd85+8];
	ld.global.f64 	%fd42, [%rd87+8];
	mad.lo.s64 	%rd92, %rd91, %rd34, %rd4;
	shl.b64 	%rd93, %rd92, 3;
	add.s64 	%rd94, %rd1, %rd93;
	ld.global.f64 	%fd43, [%rd94];
	fma.rn.f64 	%fd44, %fd42, %fd43, %fd41;
	ld.global.u64 	%rd95, [%rd85+16];
	ld.global.f64 	%fd45, [%rd87+16];
	mad.lo.s64 	%rd96, %rd95, %rd34, %rd4;
	shl.b64 	%rd97, %rd96, 3;
	add.s64 	%rd98, %rd1, %rd97;
	ld.global.f64 	%fd46, [%rd98];
	fma.rn.f64 	%fd47, %fd45, %fd46, %fd44;
	ld.global.u64 	%rd99, [%rd85+24];
	ld.global.f64 	%fd48, [%rd87+24];
	mad.lo.s64 	%rd100, %rd99, %rd34, %rd4;
	shl.b64 	%rd101, %rd100, 3;
	add.s64 	%rd102, %rd1, %rd101;
	ld.global.f64 	%fd49, [%rd102];
	fma.rn.f64 	%fd66, %fd48, %fd49, %fd47;
	add.s64 	%rd137, %rd137, 4;
$L__BB0_11:
	and.b64  	%rd26, %rd10, 3;
	setp.eq.s64 	%p13, %rd26, 0;
	@%p13 bra 	$L__BB0_16;
	setp.eq.s64 	%p14, %rd26, 1;
	@%p14 bra 	$L__BB0_14;
	shl.b64 	%rd103, %rd137, 3;
	add.s64 	%rd104, %rd3, %rd103;
	ld.global.u64 	%rd105, [%rd104];
	add.s64 	%rd106, %rd2, %rd103;
	ld.global.f64 	%fd51, [%rd106];
	mad.lo.s64 	%rd107, %rd105, %rd34, %rd4;
	shl.b64 	%rd108, %rd107, 3;
	add.s64 	%rd109, %rd1, %rd108;
	ld.global.f64 	%fd52, [%rd109];
	fma.rn.f64 	%fd53, %fd51, %fd52, %fd66;
	ld.global.u64 	%rd110, [%rd104+8];
	ld.global.f64 	%fd54, [%rd106+8];
	mad.lo.s64 	%rd111, %rd110, %rd34, %rd4;
	shl.b64 	%rd112, %rd111, 3;
	add.s64 	%rd113, %rd1, %rd112;
	ld.global.f64 	%fd55, [%rd113];
	fma.rn.f64 	%fd66, %fd54, %fd55, %fd53;
	add.s64 	%rd137, %rd137, 2;
$L__BB0_14:
	and.b64  	%rd114, %rd10, 1;
	setp.eq.b64 	%p15, %rd114, 1;
	not.pred 	%p16, %p15;
	@%p16 bra 	$L__BB0_16;
	shl.b64 	%rd115, %rd137, 3;
	add.s64 	%rd116, %rd3, %rd115;
	ld.global.u64 	%rd117, [%rd116];
	add.s64 	%rd118, %rd2, %rd115;
	ld.global.f64 	%fd56, [%rd118];
	mad.lo.s64 	%rd119, %rd117, %rd34, %rd4;
	shl.b64 	%rd120, %rd119, 3;
	add.s64 	%rd121, %rd1, %rd120;
	ld.global.f64 	%fd57, [%rd121];
	fma.rn.f64 	%fd66, %fd56, %fd57, %fd66;
$L__BB0_16:
	st.shared.f64 	[%r2], %fd66;
$L__BB0_17:
	bar.sync 	0;
	@%p5 bra 	$L__BB0_19;
	ld.param.u64 	%rd128, [_Z13spt_TTMKernelPdmmPKdmPKmS3_mS1_mmmm_param_1];
	ld.param.u64 	%rd126, [_Z13spt_TTMKernelPdmmPKdmPKmS3_mS1_mmmm_param_0];
	ld.shared.f64 	%fd58, [%r2];
	mad.lo.s64 	%rd122, %rd5, %rd128, %rd4;
	cvta.to.global.u64 	%rd123, %rd126;
	shl.b64 	%rd124, %rd122, 3;
	add.s64 	%rd125, %rd123, %rd124;
	st.global.f64 	[%rd125], %fd58;
$L__BB0_19:
	bar.sync 	0;
	ret;

}


// ===== COMPILED SASS (sm_100) =====

	.target	sm_100

	.elftype	@"ET_EXEC"


//--------------------- .note.nv.tkinfo           --------------------------
	.section	.note.nv.tkinfo,"",@"SHT_NOTE"
	.sectionflags	@"SHF_NOTE_NV_TKINFO"
	.tkinfo
        /*0018*/ 	.word	0x00000002
        /*0030*/ 	.string	""
        /*0030*/ 	.string	"ptxas"
        /*0030*/ 	.string	"Cuda compilation tools, release 13.0, V13.0.88"
        /*0030*/ 	.string	"Build cuda_13.0.r13.0/compiler.36424714_0"
        /*0030*/ 	.string	"-arch sm_100 -m 64 "



//--------------------- .note.nv.cuinfo           --------------------------
	.section	.note.nv.cuinfo,"",@"SHT_NOTE"
	.sectionflags	@"SHF_NOTE_NV_CUINFO"
        /*0018*/ 	.short	0x0002
        /*001a*/ 	.short	0x0064
        /*001c*/ 	.short	0x0082
	.zero		2


//--------------------- .nv.info                  --------------------------
	.section	.nv.info,"",@"SHT_CUDA_INFO"
	.align	4


	//----- nvinfo : EIATTR_REGCOUNT
	.align		4
        /*0000*/ 	.byte	0x04, 0x2f
        /*0002*/ 	.short	(.L_1 - .L_0)
	.align		4
.L_0:
        /*0004*/ 	.word	index@(_Z13spt_TTMKernelPdmmPKdmPKmS3_mS1_mmmm)
        /*0008*/ 	.word	0x0000001e


	//----- nvinfo : EIATTR_FRAME_SIZE
	.align		4
.L_1:
        /*000c*/ 	.byte	0x04, 0x11
        /*000e*/ 	.short	(.L_3 - .L_2)
	.align		4
.L_2:
        /*0010*/ 	.word	index@(_Z13spt_TTMKernelPdmmPKdmPKmS3_mS1_mmmm)
        /*0014*/ 	.word	0x00000000


	//----- nvinfo : EIATTR_MIN_STACK_SIZE
	.align		4
.L_3:
        /*0018*/ 	.byte	0x04, 0x12
        /*001a*/ 	.short	(.L_5 - .L_4)
	.align		4
.L_4:
        /*001c*/ 	.word	index@(_Z13spt_TTMKernelPdmmPKdmPKmS3_mS1_mmmm)
        /*0020*/ 	.word	0x00000000
.L_5:


//--------------------- .nv.compat                --------------------------
	.section	.nv.compat,"",@"SHT_CUDA_COMPAT_INFO"
	.align	4
        /*0000*/ 	.byte	0x02, 0x09, 0x00, 0x00, 0x02, 0x02, 0x01, 0x00, 0x02, 0x05, 0x05, 0x00, 0x03, 0x07, 0x01, 0x01
        /*0010*/ 	.byte	0x02, 0x03, 0x00, 0x00, 0x02, 0x06, 0x01, 0x00, 0x04, 0x0b, 0x08, 0x00, 0x01, 0x00, 0x00, 0x00
        /*0020*/ 	.byte	0x00, 0x00, 0x00, 0x00


//--------------------- .nv.info._Z13spt_TTMKernelPdmmPKdmPKmS3_mS1_mmmm --------------------------
	.section	.nv.info._Z13spt_TTMKernelPdmmPKdmPKmS3_mS1_mmmm,"",@"SHT_CUDA_INFO"
	.sectionflags	@""
	.align	4


	//----- nvinfo : EIATTR_CUDA_API_VERSION
	.align		4
        /*0000*/ 	.byte	0x04, 0x37
        /*0002*/ 	.short	(.L_7 - .L_6)
.L_6:
        /*0004*/ 	.word	0x00000082


	//----- nvinfo : EIATTR_KPARAM_INFO
	.align		4
.L_7:
        /*0008*/ 	.byte	0x04, 0x17
        /*000a*/ 	.short	(.L_9 - .L_8)
.L_8:
        /*000c*/ 	.word	0x00000000
        /*0010*/ 	.short	0x000c
        /*0012*/ 	.short	0x0060
        /*0014*/ 	.byte	0x00, 0xf0, 0x21, 0x00


	//----- nvinfo : EIATTR_KPARAM_INFO
	.align		4
.L_9:
        /*0018*/ 	.byte	0x04, 0x17
        /*001a*/ 	.short	(.L_11 - .L_10)
.L_10:
        /*001c*/ 	.word	0x00000000
        /*0020*/ 	.short	0x000b
        /*0022*/ 	.short	0x0058
        /*0024*/ 	.byte	0x00, 0xf0, 0x21, 0x00


	//----- nvinfo : EIATTR_KPARAM_INFO
	.align		4
.L_11:
        /*0028*/ 	.byte	0x04, 0x17
        /*002a*/ 	.short	(.L_13 - .L_12)
.L_12:
        /*002c*/ 	.word	0x00000000
        /*0030*/ 	.short	0x000a
        /*0032*/ 	.short	0x0050
        /*0034*/ 	.byte	0x00, 0xf0, 0x21, 0x00


	//----- nvinfo : EIATTR_KPARAM_INFO
	.align		4
.L_13:
        /*0038*/ 	.byte	0x04, 0x17
        /*003a*/ 	.short	(.L_15 - .L_14)
.L_14:
        /*003c*/ 	.word	0x00000000
        /*0040*/ 	.short	0x0009
        /*0042*/ 	.short	0x0048
        /*0044*/ 	.byte	0x00, 0xf0, 0x21, 0x00


	//----- nvinfo : EIATTR_KPARAM_INFO
	.align		4
.L_15:
        /*0048*/ 	.byte	0x04, 0x17
        /*004a*/ 	.short	(.L_17 - .L_16)
.L_16:
        /*004c*/ 	.word	0x00000000
        /*0050*/ 	.short	0x0008
        /*0052*/ 	.short	0x0040
        /*0054*/ 	.byte	0x00, 0xf5, 0x21, 0x00


	//----- nvinfo : EIATTR_KPARAM_INFO
	.align		4
.L_17:
        /*0058*/ 	.byte	0x04, 0x17
        /*005a*/ 	.short	(.L_19 - .L_18)
.L_18:
        /*005c*/ 	.word	0x00000000
        /*0060*/ 	.short	0x0007
        /*0062*/ 	.short	0x0038
        /*0064*/ 	.byte	0x00, 0xf0, 0x21, 0x00


	//----- nvinfo : EIATTR_KPARAM_INFO
	.align		4
.L_19:
        /*0068*/ 	.byte	0x04, 0x17
        /*006a*/ 	.short	(.L_21 - .L_20)
.L_20:
        /*006c*/ 	.word	0x00000000
        /*0070*/ 	.short	0x0006
        /*0072*/ 	.short	0x0030
        /*0074*/ 	.byte	0x00, 0xf5, 0x21, 0x00


	//----- nvinfo : EIATTR_KPARAM_INFO
	.align		4
.L_21:
        /*0078*/ 	.byte	0x04, 0x17
        /*007a*/ 	.short	(.L_23 - .L_22)
.L_22:
        /*007c*/ 	.word	0x00000000
        /*0080*/ 	.short	0x0005
        /*0082*/ 	.short	0x0028
        /*0084*/ 	.byte	0x00, 0xf5, 0x21, 0x00


	//----- nvinfo : EIATTR_KPARAM_INFO
	.align		4
.L_23:
        /*0088*/ 	.byte	0x04, 0x17
        /*008a*/ 	.short	(.L_25 - .L_24)
.L_24:
        /*008c*/ 	.word	0x00000000
        /*0090*/ 	.short	0x0004
        /*0092*/ 	.short	0x0020
        /*0094*/ 	.byte	0x00, 0xf0, 0x21, 0x00


	//----- nvinfo : EIATTR_KPARAM_INFO
	.align		4
.L_25:
        /*0098*/ 	.byte	0x04, 0x17
        /*009a*/ 	.short	(.L_27 - .L_26)
.L_26:
        /*009c*/ 	.word	0x00000000
        /*00a0*/ 	.short	0x0003
        /*00a2*/ 	.short	0x0018
        /*00a4*/ 	.byte	0x00, 0xf5, 0x21, 0x00


	//----- nvinfo : EIATTR_KPARAM_INFO
	.align		4
.L_27:
        /*00a8*/ 	.byte	0x04, 0x17
        /*00aa*/ 	.short	(.L_29 - .L_28)
.L_28:
        /*00ac*/ 	.word	0x00000000
        /*00b0*/ 	.short	0x0002
        /*00b2*/ 	.short	0x0010
        /*00b4*/ 	.byte	0x00, 0xf0, 0x21, 0x00


	//----- nvinfo : EIATTR_KPARAM_INFO
	.align		4
.L_29:
        /*00b8*/ 	.byte	0x04, 0x17
        /*00ba*/ 	.short	(.L_31 - .L_30)
.L_30:
        /*00bc*/ 	.word	0x00000000
        /*00c0*/ 	.short	0x0001
        /*00c2*/ 	.short	0x0008
        /*00c4*/ 	.byte	0x00, 0xf0, 0x21, 0x00


	//----- nvinfo : EIATTR_KPARAM_INFO
	.align		4
.L_31:
        /*00c8*/ 	.byte	0x04, 0x17
        /*00ca*/ 	.short	(.L_33 - .L_32)
.L_32:
        /*00cc*/ 	.word	0x00000000
        /*00d0*/ 	.short	0x0000
        /*00d2*/ 	.short	0x0000
        /*00d4*/ 	.byte	0x00, 0xf5, 0x21, 0x00


	//----- nvinfo : EIATTR_SPARSE_MMA_MASK
	.align		4
.L_33:
        /*00d8*/ 	.byte	0x03, 0x50
        /*00da*/ 	.short	0x0000


	//----- nvinfo : EIATTR_MAXREG_COUNT
	.align		4
        /*00dc*/ 	.byte	0x03, 0x1b
        /*00de*/ 	.short	0x00ff


	//----- nvinfo : EIATTR_NUM_BARRIERS
	.align		4
        /*00e0*/ 	.byte	0x02, 0x4c
        /*00e2*/ 	.byte	0x01
	.zero		1


	//----- nvinfo : EIATTR_MERCURY_ISA_VERSION
	.align		4
        /*00e4*/ 	.byte	0x03, 0x5f
        /*00e6*/ 	.short	0x0101


	//----- nvinfo : EIATTR_VRC_CTA_INIT_COUNT
	.align		4
        /*00e8*/ 	.byte	0x02, 0x4a
	.zero		1
	.zero		1


	//----- nvinfo : EIATTR_EXIT_INSTR_OFFSETS
	.align		4
        /*00ec*/ 	.byte	0x04, 0x1c
        /*00ee*/ 	.short	(.L_35 - .L_34)


	//   ....[0]....
.L_34:
        /*00f0*/ 	.word	0x00001330


	//----- nvinfo : EIATTR_CRS_STACK_SIZE
	.align		4
.L_35:
        /*00f4*/ 	.byte	0x04, 0x1e
        /*00f6*/ 	.short	(.L_37 - .L_36)
.L_36:
        /*00f8*/ 	.word	0x00000000


	//----- nvinfo : EIATTR_CBANK_PARAM_SIZE
	.align		4
.L_37:
        /*00fc*/ 	.byte	0x03, 0x19
        /*00fe*/ 	.short	0x0068


	//----- nvinfo : EIATTR_PARAM_CBANK
	.align		4
        /*0100*/ 	.byte	0x04, 0x0a
        /*0102*/ 	.short	(.L_39 - .L_38)
	.align		4
.L_38:
        /*0104*/ 	.word	index@(.nv.constant0._Z13spt_TTMKernelPdmmPKdmPKmS3_mS1_mmmm)
        /*0108*/ 	.short	0x0380
        /*010a*/ 	.short	0x0068


	//----- nvinfo : EIATTR_SW_WAR
	.align		4
.L_39:
        /*010c*/ 	.byte	0x04, 0x36
        /*010e*/ 	.short	(.L_41 - .L_40)
.L_40:
        /*0110*/ 	.word	0x00000008
.L_41:


//--------------------- .nv.callgraph             --------------------------
	.section	.nv.callgraph,"",@"SHT_CUDA_CALLGRAPH"
	.align	4
	.sectionentsize	8
	.align		4
        /*0000*/ 	.word	0x00000000
	.align		4
        /*0004*/ 	.word	0xffffffff
	.align		4
        /*0008*/ 	.word	0x00000000
	.align		4
        /*000c*/ 	.word	0xfffffffe
	.align		4
        /*0010*/ 	.word	0x00000000
	.align		4
        /*0014*/ 	.word	0xfffffffd
	.align		4
        /*0018*/ 	.word	0x00000000
	.align		4
        /*001c*/ 	.word	0xfffffffc


//--------------------- .text._Z13spt_TTMKernelPdmmPKdmPKmS3_mS1_mmmm --------------------------
	.section	.text._Z13spt_TTMKernelPdmmPKdmPKmS3_mS1_mmmm,"ax",@progbits
	.align	128
        .global         _Z13spt_TTMKernelPdmmPKdmPKmS3_mS1_mmmm
        .type           _Z13spt_TTMKernelPdmmPKdmPKmS3_mS1_mmmm,@function
        .size           _Z13spt_TTMKernelPdmmPKdmPKmS3_mS1_mmmm,(.L_x_14 - _Z13spt_TTMKernelPdmmPKdmPKmS3_mS1_mmmm)
        .other          _Z13spt_TTMKernelPdmmPKdmPKmS3_mS1_mmmm,@"STO_CUDA_ENTRY STV_DEFAULT"
_Z13spt_TTMKernelPdmmPKdmPKmS3_mS1_mmmm:
.text._Z13spt_TTMKernelPdmmPKdmPKmS3_mS1_mmmm:
[----:B------:R-:W-:Y:S08]  /*0000*/  LDC R1, c[0x0][0x37c] ;  /* 0x0000df00ff017b82 */ /* 0x000ff00000000800 */
[----:B------:R-:W0:Y:S01]  /*0010*/  S2UR UR4, SR_CTAID.X ;  /* 0x00000000000479c3 */ /* 0x000e220000002500 */
[----:B------:R-:W1:Y:S01]  /*0020*/  S2R R12, SR_TID.X ;  /* 0x00000000000c7919 */ /* 0x000e620000002100 */
[----:B------:R-:W0:Y:S01]  /*0030*/  LDCU.64 UR6, c[0x0][0x3e0] ;  /* 0x00007c00ff0677ac */ /* 0x000e220008000a00 */
[----:B------:R-:W-:Y:S01]  /*0040*/  IMAD.MOV.U32 R13, RZ, RZ, RZ ;  /* 0x000000ffff0d7224 */ /* 0x000fe200078e00ff */
[----:B------:R-:W2:Y:S04]  /*0050*/  LDCU.64 UR8, c[0x0][0x390] ;  /* 0x00007200ff0877ac */ /* 0x000ea80008000a00 */
[----:B------:R-:W1:Y:S01]  /*0060*/  LDC R3, c[0x0][0x360] ;  /* 0x0000d800ff037b82 */ /* 0x000e620000000800 */
[----:B------:R-:W3:Y:S01]  /*0070*/  S2R R2, SR_TID.Y ;  /* 0x0000000000027919 */ /* 0x000ee20000002200 */
[----:B------:R-:W3:Y:S01]  /*0080*/  LDCU.64 UR10, c[0x0][0x3d0] ;  /* 0x00007a00ff0a77ac */ /* 0x000ee20008000a00 */
[----:B------:R-:W4:Y:S01]  /*0090*/  LDCU UR12, c[0x0][0x388] ;  /* 0x00007100ff0c77ac */ /* 0x000f220008000800 */
[----:B------:R-:W1:Y:S01]  /*00a0*/  LDCU.64 UR14, c[0x0][0x3c0] ;  /* 0x00007800ff0e77ac */ /* 0x000e620008000a00 */
[----:B0-----:R-:W-:-:S04]  /*00b0*/  UIADD3 UR4, UP0, UPT, UR4, UR6, URZ ;  /* 0x0000000604047290 */ /* 0x001fc8000ff1e0ff */
[----:B------:R-:W-:Y:S01]  /*00c0*/  UIADD3.X UR5, UPT, UPT, URZ, UR7, URZ, UP0, !UPT ;  /* 0x00000007ff057290 */ /* 0x000fe200087fe4ff */
[----:B------:R-:W0:Y:S01]  /*00d0*/  LDCU.64 UR6, c[0x0][0x358] ;  /* 0x00006b00ff0677ac */ /* 0x000e220008000a00 */
[----:B-1----:R-:W-:-:S04]  /*00e0*/  IMAD.WIDE.U32 R8, R3, UR4, R12 ;  /* 0x0000000403087c25 */ /* 0x002fc8000f8e000c */
[----:B------:R-:W-:Y:S01]  /*00f0*/  IMAD R3, R3, UR5, RZ ;  /* 0x0000000503037c24 */ /* 0x000fe2000f8e02ff */
[----:B--2---:R-:W-:-:S03]  /*0100*/  ISETP.GE.U32.AND P0, PT, R8, UR8, PT ;  /* 0x0000000808007c0c */ /* 0x004fc6000bf06070 */
[----:B------:R-:W-:-:S05]  /*0110*/  IMAD.IADD R0, R9, 0x1, R3 ;  /* 0x0000000109007824 */ /* 0x000fca00078e0203 */
[----:B------:R-:W-:-:S13]  /*0120*/  ISETP.GE.U32.AND.EX P0, PT, R0, UR9, PT, P0 ;  /* 0x0000000900007c0c */ /* 0x000fda000bf06100 */
[----:B------:R-:W1:Y:S02]  /*0130*/  @!P0 LDC.64 R10, c[0x0][0x3b0] ;  /* 0x0000ec00ff0a8b82 */ /* 0x000e640000000a00 */
[----:B-1----:R-:W-:-:S04]  /*0140*/  @!P0 LEA R10, P1, R8, R10, 0x3 ;  /* 0x0000000a080a8211 */ /* 0x002fc800078218ff */
[----:B------:R-:W-:-:S05]  /*0150*/  @!P0 LEA.HI.X R11, R8, R11, R0, 0x3, P1 ;  /* 0x0000000b080b8211 */ /* 0x000fca00008f1c00 */
[----:B0-----:R-:W2:Y:S04]  /*0160*/  @!P0 LDG.E.64 R4, desc[UR6][R10.64+0x8] ;  /* 0x000008060a048981 */ /* 0x001ea8000c1e1b00 */
[----:B------:R-:W2:Y:S01]  /*0170*/  @!P0 LDG.E.64 R6, desc[UR6][R10.64] ;  /* 0x000000060a068981 */ /* 0x000ea2000c1e1b00 */
[----:B------:R-:W0:Y:S08]  /*0180*/  S2UR UR5, SR_CgaCtaId ;  /* 0x00000000000579c3 */ /* 0x000e300000008800 */
[----:B------:R-:W-:Y:S01]  /*0190*/  BAR.SYNC.DEFER_BLOCKING 0x0 ;  /* 0x0000000000007b1d */ /* 0x000fe20000010000 */
[----:B---3--:R-:W-:Y:S01]  /*01a0*/  ISETP.GE.U32.AND P0, PT, R2, UR10, PT ;  /* 0x0000000a02007c0c */ /* 0x008fe2000bf06070 */
[----:B----4-:R-:W-:Y:S01]  /*01b0*/  IMAD R3, R12, UR12, R2 ;  /* 0x0000000c0c037c24 */ /* 0x010fe2000f8e0202 */
[----:B------:R-:W-:-:S02]  /*01c0*/  ISETP.LT.U32.AND P1, PT, R8, UR8, PT ;  /* 0x0000000808007c0c */ /* 0x000fc4000bf21070 */
[----:B------:R-:W-:Y:S01]  /*01d0*/  ISETP.GE.U32.AND.EX P0, PT, RZ, UR11, PT, P0 ;  /* 0x0000000bff007c0c */ /* 0x000fe2000bf06100 */
[----:B------:R-:W-:Y:S01]  /*01e0*/  UMOV UR4, 0x400 ;  /* 0x0000040000047882 */ /* 0x000fe20000000000 */
[----:B------:R-:W1:Y:S01]  /*01f0*/  LDCU.64 UR10, c[0x0][0x3d8] ;  /* 0x00007b00ff0a77ac */ /* 0x000e620008000a00 */
[----:B------:R-:W-:Y:S01]  /*0200*/  BSSY.RECONVERGENT B0, `(.L_x_0) ;  /* 0x0000102000007945 */ /* 0x000fe20003800200 */
[----:B------:R-:W-:Y:S01]  /*0210*/  ISETP.LT.U32.AND.EX P0, PT, R0, UR9, !P0, P1 ;  /* 0x0000000900007c0c */ /* 0x000fe2000c701110 */
[----:B0-----:R-:W-:-:S06]  /*0220*/  ULEA UR4, UR5, UR4, 0x18 ;  /* 0x0000000405047291 */ /* 0x001fcc000f8ec0ff */
[----:B------:R-:W-:-:S06]  /*0230*/  LEA R3, R3, UR4, 0x3 ;  /* 0x0000000403037c11 */ /* 0x000fcc000f8e18ff */
[----:B------:R0:W-:Y:S01]  /*0240*/  @P0 STS.64 [R3], RZ ;  /* 0x000000ff03000388 */ /* 0x0001e20000000a00 */
[----:B------:R-:W-:Y:S01]  /*0250*/  BAR.SYNC.DEFER_BLOCKING 0x0 ;  /* 0x0000000000007b1d */ /* 0x000fe20000010000 */
[----:B--2---:R-:W-:-:S04]  /*0260*/  ISETP.GE.U32.AND P1, PT, R6, R4, PT ;  /* 0x000000040600720c */ /* 0x004fc80003f26070 */
[----:B------:R-:W-:-:S13]  /*0270*/  ISETP.GE.U32.OR.EX P1, PT, R7, R5, !P0, P1 ;  /* 0x000000050700720c */ /* 0x000fda0004726510 */
[----:B01----:R-:W-:Y:S05]  /*0280*/  @P1 BRA `(.L_x_1) ;  /* 0x0000000c00e41947 */ /* 0x003fea0003800000 */
[----:B------:R0:W1:Y:S01]  /*0290*/  LDS.64 R18, [R3] ;  /* 0x0000000003127984 */ /* 0x0000620000000a00 */
[-C--:B------:R-:W-:Y:S01]  /*02a0*/  IADD3 R10, P2, PT, -R4, R6.reuse, RZ ;  /* 0x00000006040a7210 */ /* 0x080fe20007f5e1ff */
[----:B------:R-:W-:Y:S03]  /*02b0*/  BSSY.RECONVERGENT B1, `(.L_x_2) ;  /* 0x000006f000017945 */ /* 0x000fe60003800200 */
[----:B------:R-:W-:Y:S01]  /*02c0*/  ISETP.GT.U32.AND P1, PT, R10, -0x8, PT ;  /* 0xfffffff80a00780c */ /* 0x000fe20003f24070 */
[----:B------:R-:W-:Y:S01]  /*02d0*/  IMAD.X R10, R7, 0x1, ~R5, P2 ;  /* 0x00000001070a7824 */ /* 0x000fe200010e0e05 */
[----:B------:R-:W-:-:S04]  /*02e0*/  IADD3 R4, P2, PT, R4, -R6, RZ ;  /* 0x8000000604047210 */ /* 0x000fc80007f5e0ff */
[----:B------:R-:W-:Y:S01]  /*02f0*/  ISETP.GT.U32.AND.EX P1, PT, R10, -0x1, PT, P1 ;  /* 0xffffffff0a00780c */ /* 0x000fe20003f24110 */
[----:B------:R-:W-:-:S12]  /*0300*/  IMAD.X R26, R5, 0x1, ~R7, P2 ;  /* 0x00000001051a7824 */ /* 0x000fd800010e0e07 */
[----:B0-----:R-:W-:Y:S05]  /*0310*/  @P1 BRA `(.L_x_3) ;  /* 0x0000000400a01947 */ /* 0x001fea0003800000 */
[----:B------:R-:W0:Y:S01]  /*0320*/  LDCU.64 UR4, c[0x0][0x3a8] ;  /* 0x00007500ff0477ac */ /* 0x000e220008000a00 */
[----:B------:R-:W-:Y:S02]  /*0330*/  LEA R16, P1, R6, 0x20, 0x3 ;  /* 0x0000002006107811 */ /* 0x000fe400078218ff */
[----:B------:R-:W-:Y:S01]  /*0340*/  LOP3.LUT R5, R4, 0xfffffff8, RZ, 0xc0, !PT ;  /* 0xfffffff804057812 */ /* 0x000fe200078ec0ff */
[----:B------:R-:W2:Y:S01]  /*0350*/  LDCU.64 UR8, c[0x0][0x398] ;  /* 0x00007300ff0877ac */ /* 0x000ea20008000a00 */
[----:B------:R-:W-:Y:S02]  /*0360*/  LEA.HI.X R17, R6, RZ, R7, 0x3, P1 ;  /* 0x000000ff06117211 */ /* 0x000fe400008f1c07 */
[C---:B0-----:R-:W-:Y:S02]  /*0370*/  IADD3 R10, P2, PT, R16.reuse, UR4, RZ ;  /* 0x00000004100a7c10 */ /* 0x041fe4000ff5e0ff */
[----:B--2---:R-:W-:Y:S02]  /*0380*/  IADD3 R16, P3, PT, R16, UR8, RZ ;  /* 0x0000000810107c10 */ /* 0x004fe4000ff7e0ff */
[----:B------:R-:W-:-:S02]  /*0390*/  IADD3.X R11, PT, PT, R17, UR5, RZ, P2, !PT ;  /* 0x00000005110b7c10 */ /* 0x000fc400097fe4ff */
[----:B------:R-:W-:-:S09]  /*03a0*/  IADD3.X R17, PT, PT, R17, UR9, RZ, P3, !PT ;  /* 0x0000000911117c10 */ /* 0x000fd20009ffe4ff */
.L_x_4:
[----:B------:R-:W2:Y:S01]  /*03b0*/  LDG.E.64 R20, desc[UR6][R10.64+-0x20] ;  /* 0xffffe0060a147981 */ /* 0x000ea2000c1e1b00 */
[----:B------:R-:W-:Y:S02]  /*03c0*/  IMAD.MOV.U32 R12, RZ, RZ, R2 ;  /* 0x000000ffff0c7224 */ /* 0x000fe400078e0002 */
[----:B------:R-:W-:Y:S02]  /*03d0*/  IMAD.MOV.U32 R13, RZ, RZ, RZ ;  /* 0x000000ffff0d7224 */ /* 0x000fe400078e00ff */
[----:B--2---:R-:W-:Y:S02]  /*03e0*/  IMAD R21, R21, UR10, RZ ;  /* 0x0000000a15157c24 */ /* 0x004fe4000f8e02ff */
[----:B------:R-:W-:-:S04]  /*03f0*/  IMAD.WIDE.U32 R14, R20, UR10, R12 ;  /* 0x0000000a140e7c25 */ /* 0x000fc8000f8e000c */
[----:B------:R-:W-:Y:S01]  /*0400*/  IMAD R21, R20, UR11, R21 ;  /* 0x0000000b14157c24 */ /* 0x000fe2000f8e0215 */
[----:B------:R-:W-:-:S03]  /*0410*/  LEA R24, P1, R14, UR14, 0x3 ;  /* 0x0000000e0e187c11 */ /* 0x000fc6000f8218ff */
[----:B------:R-:W-:Y:S02]  /*0420*/  IMAD.IADD R15, R15, 0x1, R21 ;  /* 0x000000010f0f7824 */ /* 0x000fe400078e0215 */
[----:B------:R-:W2:Y:S03]  /*0430*/  LDG.E.64 R20, desc[UR6][R10.64+-0x18] ;  /* 0xffffe8060a147981 */ /* 0x000ea6000c1e1b00 */
[----:B------:R-:W-:Y:S01]  /*0440*/  LEA.HI.X R25, R14, UR15, R15, 0x3, P1 ;  /* 0x0000000f0e197c11 */ /* 0x000fe200088f1c0f */
[----:B------:R-:W-:Y:S02]  /*0450*/  IMAD.MOV.U32 R14, RZ, RZ, R16 ;  /* 0x000000ffff0e7224 */ /* 0x000fe400078e0010 */
[----:B------:R-:W-:-:S03]  /*0460*/  IMAD.MOV.U32 R15, RZ, RZ, R17 ;  /* 0x000000ffff0f7224 */ /* 0x000fc600078e0011 */
[----:B------:R-:W1:Y:S04]  /*0470*/  LDG.E.64 R24, desc[UR6][R24.64] ;  /* 0x0000000618187981 */ /* 0x000e68000c1e1b00 */
[----:B------:R-:W1:Y:S01]  /*0480*/  LDG.E.64 R16, desc[UR6][R14.64+-0x20] ;  /* 0xffffe0060e107981 */ /* 0x000e62000c1e1b00 */
[----:B--2---:R-:W-:-:S04]  /*0490*/  IMAD R21, R21, UR10, RZ ;  /* 0x0000000a15157c24 */ /* 0x004fc8000f8e02ff */
[C---:B------:R-:W-:Y:S01]  /*04a0*/  IMAD R21, R20.reuse, UR11, R21 ;  /* 0x0000000b14157c24 */ /* 0x040fe2000f8e0215 */
[----:B-1----:R-:W-:Y:S01]  /*04b0*/  DFMA R16, R16, R24, R18 ;  /* 0x000000181010722b */ /* 0x002fe20000000012 */
[----:B------:R-:W-:-:S04]  /*04c0*/  IMAD.WIDE.U32 R18, R20, UR10, R12 ;  /* 0x0000000a14127c25 */ /* 0x000fc8000f8e000c */
[----:B------:R-:W-:Y:S01]  /*04d0*/  IMAD.IADD R19, R19, 0x1, R21 ;  /* 0x0000000113137824 */ /* 0x000fe200078e0215 */
[C---:B------:R-:W-:Y:S01]  /*04e0*/  LEA R22, P1, R18.reuse, UR14, 0x3 ;  /* 0x0000000e12167c11 */ /* 0x040fe2000f8218ff */
[----:B------:R-:W2:Y:S03]  /*04f0*/  LDG.E.64 R20, desc[UR6][R10.64+-0x10] ;  /* 0xfffff0060a147981 */ /* 0x000ea6000c1e1b00 */
[----:B------:R-:W-:Y:S02]  /*0500*/  LEA.HI.X R23, R18, UR15, R19, 0x3, P1 ;  /* 0x0000000f12177c11 */ /* 0x000fe400088f1c13 */
[----:B------:R-:W3:Y:S04]  /*0510*/  LDG.E.64 R18, desc[UR6][R14.64+-0x18] ;  /* 0xffffe8060e127981 */ /* 0x000ee8000c1e1b00 */
[----:B------:R-:W3:Y:S01]  /*0520*/  LDG.E.64 R22, desc[UR6][R22.64] ;  /* 0x0000000616167981 */ /* 0x000ee2000c1e1b00 */
[----:B--2---:R-:W-:-:S04]  /*0530*/  IMAD R21, R21, UR10, RZ ;  /* 0x0000000a15157c24 */ /* 0x004fc8000f8e02ff */
[C---:B------:R-:W-:Y:S01]  /*0540*/  IMAD R21, R20.reuse, UR11, R21 ;  /* 0x0000000b14157c24 */ /* 0x040fe2000f8e0215 */
[----:B---3--:R-:W-:Y:S01]  /*0550*/  DFMA R18, R18, R22, R16 ;  /* 0x000000161212722b */ /* 0x008fe20000000010 */
        /* <DEDUP_REMOVED lines=20> */
[----:B------:R-:W-:Y:S01]  /*06a0*/  IMAD.WIDE.U32 R16, R20, UR10, R12 ;  /* 0x0000000a14107c25 */ /* 0x000fe2000f8e000c */
[----:B------:R-:W2:Y:S03]  /*06b0*/  LDG.E.64 R22, desc[UR6][R10.64+0x10] ;  /* 0x000010060a167981 */ /* 0x000ea6000c1e1b00 */
[----:B------:R-:W-:Y:S01]  /*06c0*/  IMAD.IADD R17, R17, 0x1, R21 ;  /* 0x0000000111117824 */ /* 0x000fe200078e0215 */
[C---:B------:R-:W-:Y:S01]  /*06d0*/  LEA R24, P1, R16.reuse, UR14, 0x3 ;  /* 0x0000000e10187c11 */ /* 0x040fe2000f8218ff */
[----:B------:R-:W3:Y:S03]  /*06e0*/  LDG.E.64 R20, desc[UR6][R10.64+0x8] ;  /* 0x000008060a147981 */ /* 0x000ee6000c1e1b00 */
[----:B------:R-:W-:-:S02]  /*06f0*/  LEA.HI.X R25, R16, UR15, R17, 0x3, P1 ;  /* 0x0000000f10197c11 */ /* 0x000fc400088f1c11 */
[----:B------:R-:W4:Y:S04]  /*0700*/  LDG.E.64 R16, desc[UR6][R14.64] ;  /* 0x000000060e107981 */ /* 0x000f28000c1e1b00 */
[----:B------:R-:W4:Y:S01]  /*0710*/  LDG.E.64 R24, desc[UR6][R24.64] ;  /* 0x0000000618187981 */ /* 0x000f22000c1e1b00 */
[----:B---3--:R-:W-:-:S04]  /*0720*/  IMAD R21, R21, UR10, RZ ;  /* 0x0000000a15157c24 */ /* 0x008fc8000f8e02ff */
[C---:B------:R-:W-:Y:S01]  /*0730*/  IMAD R21, R20.reuse, UR11, R21 ;  /* 0x0000000b14157c24 */ /* 0x040fe2000f8e0215 */
[----:B----4-:R-:W-:Y:S01]  /*0740*/  DFMA R16, R16, R24, R18 ;  /* 0x000000181010722b */ /* 0x010fe20000000012 */
[----:B------:R-:W-:Y:S01]  /*0750*/  IMAD.WIDE.U32 R18, R20, UR10, R12 ;  /* 0x0000000a14127c25 */ /* 0x000fe2000f8e000c */
[----:B------:R-:W3:Y:S03]  /*0760*/  LDG.E.64 R24, desc[UR6][R10.64+0x18] ;  /* 0x000018060a187981 */ /* 0x000ee6000c1e1b00 */
[----:B------:R-:W-:Y:S01]  /*0770*/  IMAD.IADD R19, R19, 0x1, R21 ;  /* 0x0000000113137824 */ /* 0x000fe200078e0215 */
[----:B------:R-:W-:-:S04]  /*0780*/  LEA R20, P1, R18, UR14, 0x3 ;  /* 0x0000000e12147c11 */ /* 0x000fc8000f8218ff */
[----:B------:R-:W-:Y:S02]  /*0790*/  LEA.HI.X R21, R18, UR15, R19, 0x3, P1 ;  /* 0x0000000f12157c11 */ /* 0x000fe400088f1c13 */
[----:B------:R-:W4:Y:S04]  /*07a0*/  LDG.E.64 R18, desc[UR6][R14.64+0x8] ;  /* 0x000008060e127981 */ /* 0x000f28000c1e1b00 */
[----:B------:R-:W4:Y:S01]  /*07b0*/  LDG.E.64 R20, desc[UR6][R20.64] ;  /* 0x0000000614147981 */ /* 0x000f22000c1e1b00 */
[----:B---3--:R-:W-:Y:S01]  /*07c0*/  IMAD R25, R25, UR10, RZ ;  /* 0x0000000a19197c24 */ /* 0x008fe2000f8e02ff */
[----:B----4-:R-:W-:Y:S01]  /*07d0*/  DFMA R16, R18, R20, R16 ;  /* 0x000000141210722b */ /* 0x010fe20000000010 */
[----:B--2---:R-:W-:-:S04]  /*07e0*/  IMAD R19, R23, UR10, RZ ;  /* 0x0000000a17137c24 */ /* 0x004fc8000f8e02ff */
[C---:B------:R-:W-:Y:S02]  /*07f0*/  IMAD R19, R22.reuse, UR11, R19 ;  /* 0x0000000b16137c24 */ /* 0x040fe4000f8e0213 */
[----:B------:R-:W-:-:S04]  /*0800*/  IMAD.WIDE.U32 R22, R22, UR10, R12 ;  /* 0x0000000a16167c25 */ /* 0x000fc8000f8e000c */
[----:B------:R-:W-:Y:S01]  /*0810*/  IMAD.IADD R19, R23, 0x1, R19 ;  /* 0x0000000117137824 */ /* 0x000fe200078e0213 */
[----:B------:R-:W-:Y:S01]  /*0820*/  LEA R18, P1, R22, UR14, 0x3 ;  /* 0x0000000e16127c11 */ /* 0x000fe2000f8218ff */
[----:B------:R-:W-:-:S03]  /*0830*/  IMAD.WIDE.U32 R12, R24, UR10, R12 ;  /* 0x0000000a180c7c25 */ /* 0x000fc6000f8e000c */
[----:B------:R-:W-:Y:S01]  /*0840*/  LEA.HI.X R19, R22, UR15, R19, 0x3, P1 ;  /* 0x0000000f16137c11 */ /* 0x000fe200088f1c13 */
[----:B------:R-:W-:Y:S01]  /*0850*/  IMAD R25, R24, UR11, R25 ;  /* 0x0000000b18197c24 */ /* 0x000fe2000f8e0219 */
[C---:B------:R-:W-:Y:S01]  /*0860*/  LEA R20, P1, R12.reuse, UR14, 0x3 ;  /* 0x0000000e0c147c11 */ /* 0x040fe2000f8218ff */
[----:B------:R-:W2:Y:S02]  /*0870*/  LDG.E.64 R22, desc[UR6][R14.64+0x10] ;  /* 0x000010060e167981 */ /* 0x000ea4000c1e1b00 */
[----:B------:R-:W-:Y:S02]  /*0880*/  IMAD.IADD R13, R13, 0x1, R25 ;  /* 0x000000010d0d7824 */ /* 0x000fe400078e0219 */
[----:B------:R-:W2:Y:S03]  /*0890*/  LDG.E.64 R18, desc[UR6][R18.64] ;  /* 0x0000000612127981 */ /* 0x000ea6000c1e1b00 */
[----:B------:R-:W-:-:S02]  /*08a0*/  LEA.HI.X R21, R12, UR15, R13, 0x3, P1 ;  /* 0x0000000f0c157c11 */ /* 0x000fc400088f1c0d */
[----:B------:R-:W3:Y:S04]  /*08b0*/  LDG.E.64 R12, desc[UR6][R14.64+0x18] ;  /* 0x000018060e0c7981 */ /* 0x000ee8000c1e1b00 */
[----:B------:R-:W3:Y:S01]  /*08c0*/  LDG.E.64 R20, desc[UR6][R20.64] ;  /* 0x0000000614147981 */ /* 0x000ee2000c1e1b00 */
[----:B------:R-:W-:-:S04]  /*08d0*/  IADD3 R5, P1, PT, R5, -0x8, RZ ;  /* 0xfffffff805057810 */ /* 0x000fc80007f3e0ff */
[----:B------:R-:W-:Y:S02]  /*08e0*/  IADD3.X R26, PT, PT, R26, -0x1, RZ, P1, !PT ;  /* 0xffffffff1a1a7810 */ /* 0x000fe40000ffe4ff */
[----:B------:R-:W-:-:S04]  /*08f0*/  ISETP.NE.U32.AND P1, PT, R5, RZ, PT ;  /* 0x000000ff0500720c */ /* 0x000fc80003f25070 */
[----:B------:R-:W-:Y:S02]  /*0900*/  ISETP.NE.AND.EX P1, PT, R26, RZ, PT, P1 ;  /* 0x000000ff1a00720c */ /* 0x000fe40003f25310 */
[----:B------:R-:W-:Y:S02]  /*0910*/  IADD3 R6, P2, PT, R6, 0x8, RZ ;  /* 0x0000000806067810 */ /* 0x000fe40007f5e0ff */
[----:B------:R-:W-:-:S03]  /*0920*/  IADD3 R10, P3, PT, R10, 0x40, RZ ;  /* 0x000000400a0a7810 */ /* 0x000fc60007f7e0ff */
[----:B------:R-:W-:Y:S02]  /*0930*/  IMAD.X R7, RZ, RZ, R7, P2 ;  /* 0x000000ffff077224 */ /* 0x000fe400010e0607 */
[----:B------:R-:W-:Y:S01]  /*0940*/  IMAD.X R11, RZ, RZ, R11, P3 ;  /* 0x000000ffff0b7224 */ /* 0x000fe200018e060b */
[----:B--2---:R-:W-:Y:S01]  /*0950*/  DFMA R22, R22, R18, R16 ;  /* 0x000000121616722b */ /* 0x004fe20000000010 */
[----:B------:R-:W-:-:S05]  /*0960*/  IADD3 R16, P4, PT, R14, 0x40, RZ ;  /* 0x000000400e107810 */ /* 0x000fca0007f9e0ff */
[----:B------:R-:W-:Y:S02]  /*0970*/  IMAD.X R17, RZ, RZ, R15, P4 ;  /* 0x000000ffff117224 */ /* 0x000fe400020e060f */
[----:B---3--:R-:W-:Y:S01]  /*0980*/  DFMA R18, R12, R20, R22 ;  /* 0x000000140c12722b */ /* 0x008fe20000000016 */
[----:B------:R-:W-:Y:S10]  /*0990*/  @P1 BRA `(.L_x_4) ;  /* 0xfffffff800841947 */ /* 0x000ff4000383ffff */
.L_x_3:
[----:B------:R-:W-:Y:S05]  /*09a0*/  BSYNC.RECONVERGENT B1 ;  /* 0x0000000000017941 */ /* 0x000fea0003800200 */
.L_x_2:
[----:B------:R-:W-:Y:S01]  /*09b0*/  LOP3.LUT R5, R4, 0x7, RZ, 0xc0, !PT ;  /* 0x0000000704057812 */ /* 0x000fe200078ec0ff */
[----:B------:R-:W-:Y:S03]  /*09c0*/  BSSY.RECONVERGENT B1, `(.L_x_5) ;  /* 0x0000084000017945 */ /* 0x000fe60003800200 */
[----:B------:R-:W-:-:S04]  /*09d0*/  ISETP.NE.U32.AND P1, PT, R5, RZ, PT ;  /* 0x000000ff0500720c */ /* 0x000fc80003f25070 */
[----:B------:R-:W-:-:S13]  /*09e0*/  ISETP.NE.AND.EX P1, PT, RZ, RZ, PT, P1 ;  /* 0x000000ffff00720c */ /* 0x000fda0003f25310 */
[----:B------:R-:W-:Y:S05]  /*09f0*/  @!P1 BRA `(.L_x_6) ;  /* 0x0000000800009947 */ /* 0x000fea0003800000 */
[----:B------:R-:W-:Y:S01]  /*0a00*/  ISETP.GE.U32.AND P1, PT, R5, 0x4, PT ;  /* 0x000000040500780c */ /* 0x000fe20003f26070 */
[----:B------:R-:W-:Y:S03]  /*0a10*/  BSSY.RECONVERGENT B2, `(.L_x_7) ;  /* 0x0000039000027945 */ /* 0x000fe60003800200 */
[----:B------:R-:W-:-:S13]  /*0a20*/  ISETP.GE.U32.AND.EX P1, PT, RZ, RZ, PT, P1 ;  /* 0x000000ffff00720c */ /* 0x000fda0003f26110 */
[----:B------:R-:W-:Y:S05]  /*0a30*/  @!P1 BRA `(.L_x_8) ;  /* 0x0000000000d89947 */ /* 0x000fea0003800000 */
[----:B------:R-:W0:Y:S01]  /*0a40*/  LDCU.64 UR4, c[0x0][0x3a8] ;  /* 0x00007500ff0477ac */ /* 0x000e220008000a00 */
[C---:B------:R-:W-:Y:S01]  /*0a50*/  IMAD.SHL.U32 R5, R6.reuse, 0x8, RZ ;  /* 0x0000000806057824 */ /* 0x040fe200078e00ff */
[----:B------:R-:W-:Y:S01]  /*0a60*/  SHF.L.U64.HI R14, R6, 0x3, R7 ;  /* 0x00000003060e7819 */ /* 0x000fe20000010207 */
[----:B------:R-:W2:Y:S01]  /*0a70*/  LDCU.64 UR8, c[0x0][0x3d8] ;  /* 0x00007b00ff0877ac */ /* 0x000ea20008000a00 */
[----:B------:R-:W3:Y:S02]  /*0a80*/  LDCU.64 UR16, c[0x0][0x3c0] ;  /* 0x00007800ff1077ac */ /* 0x000ee40008000a00 */
[----:B0-----:R-:W-:-:S04]  /*0a90*/  IADD3 R26, P1, PT, R5, UR4, RZ ;  /* 0x00000004051a7c10 */ /* 0x001fc8000ff3e0ff */
[----:B------:R-:W-:Y:S01]  /*0aa0*/  IADD3.X R27, PT, PT, R14, UR5, RZ, P1, !PT ;  /* 0x000000050e1b7c10 */ /* 0x000fe20008ffe4ff */
[----:B------:R-:W0:Y:S04]  /*0ab0*/  LDCU.64 UR4, c[0x0][0x398] ;  /* 0x00007300ff0477ac */ /* 0x000e280008000a00 */
[----:B------:R-:W2:Y:S01]  /*0ac0*/  LDG.E.64 R10, desc[UR6][R26.64] ;  /* 0x000000061a0a7981 */ /* 0x000ea2000c1e1b00 */
[----:B------:R-:W-:Y:S02]  /*0ad0*/  IMAD.MOV.U32 R16, RZ, RZ, R2 ;  /* 0x000000ffff107224 */ /* 0x000fe400078e0002 */
[----:B------:R-:W-:Y:S01]  /*0ae0*/  IMAD.MOV.U32 R17, RZ, RZ, RZ ;  /* 0x000000ffff117224 */ /* 0x000fe200078e00ff */
[----:B------:R-:W4:Y:S01]  /*0af0*/  LDG.E.64 R24, desc[UR6][R26.64+0x8] ;  /* 0x000008061a187981 */ /* 0x000f22000c1e1b00 */
[----:B--2---:R-:W-:-:S02]  /*0b00*/  IMAD R11, R11, UR8, RZ ;  /* 0x000000080b0b7c24 */ /* 0x004fc4000f8e02ff */
[----:B------:R-:W-:-:S04]  /*0b10*/  IMAD.WIDE.U32 R12, R10, UR8, R16 ;  /* 0x000000080a0c7c25 */ /* 0x000fc8000f8e0010 */
[----:B------:R-:W-:Y:S01]  /*0b20*/  IMAD R11, R10, UR9, R11 ;  /* 0x000000090a0b7c24 */ /* 0x000fe2000f8e020b */
[----:B0-----:R-:W-:Y:S02]  /*0b30*/  IADD3 R10, P1, PT, R5, UR4, RZ ;  /* 0x00000004050a7c10 */ /* 0x001fe4000ff3e0ff */
[----:B---3--:R-:W-:Y:S01]  /*0b40*/  LEA R22, P2, R12, UR16, 0x3 ;  /* 0x000000100c167c11 */ /* 0x008fe2000f8418ff */
[----:B------:R-:W-:Y:S01]  /*0b50*/  IMAD.IADD R5, R13, 0x1, R11 ;  /* 0x000000010d057824 */ /* 0x000fe200078e020b */
[----:B------:R-:W-:Y:S02]  /*0b60*/  IADD3.X R11, PT, PT, R14, UR5, RZ, P1, !PT ;  /* 0x000000050e0b7c10 */ /* 0x000fe40008ffe4ff */
[----:B------:R-:W2:Y:S02]  /*0b70*/  LDG.E.64 R14, desc[UR6][R26.64+0x10] ;  /* 0x000010061a0e7981 */ /* 0x000ea4000c1e1b00 */
[----:B------:R-:W-:Y:S02]  /*0b80*/  LEA.HI.X R23, R12, UR17, R5, 0x3, P2 ;  /* 0x000000110c177c11 */ /* 0x000fe400090f1c05 */
[----:B------:R-:W1:Y:S04]  /*0b90*/  LDG.E.64 R20, desc[UR6][R10.64] ;  /* 0x000000060a147981 */ /* 0x000e68000c1e1b00 */
[----:B------:R-:W1:Y:S04]  /*0ba0*/  LDG.E.64 R22, desc[UR6][R22.64] ;  /* 0x0000000616167981 */ /* 0x000e68000c1e1b00 */
[----:B------:R-:W3:Y:S01]  /*0bb0*/  LDG.E.64 R12, desc[UR6][R26.64+0x18] ;  /* 0x000018061a0c7981 */ /* 0x000ee2000c1e1b00 */
[----:B----4-:R-:W-:-:S04]  /*0bc0*/  IMAD R5, R25, UR8, RZ ;  /* 0x0000000819057c24 */ /* 0x010fc8000f8e02ff */
[C---:B------:R-:W-:Y:S02]  /*0bd0*/  IMAD R5, R24.reuse, UR9, R5 ;  /* 0x0000000918057c24 */ /* 0x040fe4000f8e0205 */
[----:B------:R-:W-:-:S04]  /*0be0*/  IMAD.WIDE.U32 R24, R24, UR8, R16 ;  /* 0x0000000818187c25 */ /* 0x000fc8000f8e0010 */
[----:B------:R-:W-:Y:S02]  /*0bf0*/  IMAD.IADD R5, R25, 0x1, R5 ;  /* 0x0000000119057824 */ /* 0x000fe400078e0205 */
[----:B--2---:R-:W-:-:S04]  /*0c00*/  IMAD R15, R15, UR8, RZ ;  /* 0x000000080f0f7c24 */ /* 0x004fc8000f8e02ff */
[----:B------:R-:W-:Y:S01]  /*0c10*/  IMAD R25, R14, UR9, R15 ;  /* 0x000000090e197c24 */ /* 0x000fe2000f8e020f */
[----:B-1----:R-:W-:Y:S01]  /*0c20*/  DFMA R20, R20, R22, R18 ;  /* 0x000000161414722b */ /* 0x002fe20000000012 */
[----:B------:R-:W-:Y:S01]  /*0c30*/  LEA R18, P1, R24, UR16, 0x3 ;  /* 0x0000001018127c11 */ /* 0x000fe2000f8218ff */
[----:B------:R-:W-:-:S03]  /*0c40*/  IMAD.WIDE.U32 R22, R14, UR8, R16 ;  /* 0x000000080e167c25 */ /* 0x000fc6000f8e0010 */
[----:B------:R-:W-:Y:S01]  /*0c50*/  LEA.HI.X R19, R24, UR17, R5, 0x3, P1 ;  /* 0x0000001118137c11 */ /* 0x000fe200088f1c05 */
[----:B---3--:R-:W-:Y:S02]  /*0c60*/  IMAD R5, R13, UR8, RZ ;  /* 0x000000080d057c24 */ /* 0x008fe4000f8e02ff */
[----:B------:R-:W-:Y:S01]  /*0c70*/  IMAD.WIDE.U32 R14, R12, UR8, R16 ;  /* 0x000000080c0e7c25 */ /* 0x000fe2000f8e0010 */
[----:B------:R-:W-:Y:S02]  /*0c80*/  LEA R16, P1, R22, UR16, 0x3 ;  /* 0x0000001016107c11 */ /* 0x000fe4000f8218ff */
[----:B------:R-:W2:Y:S01]  /*0c90*/  LDG.E.64 R18, desc[UR6][R18.64] ;  /* 0x0000000612127981 */ /* 0x000ea2000c1e1b00 */
[----:B------:R-:W-:Y:S02]  /*0ca0*/  IMAD.IADD R17, R23, 0x1, R25 ;  /* 0x0000000117117824 */ /* 0x000fe400078e0219 */
[----:B------:R-:W-:Y:S01]  /*0cb0*/  IMAD R5, R12, UR9, R5 ;  /* 0x000000090c057c24 */ /* 0x000fe2000f8e0205 */
[----:B------:R-:W3:Y:S02]  /*0cc0*/  LDG.E.64 R24, desc[UR6][R10.64+0x10] ;  /* 0x000010060a187981 */ /* 0x000ee4000c1e1b00 */
[----:B------:R-:W-:-:S02]  /*0cd0*/  LEA.HI.X R17, R22, UR17, R17, 0x3, P1 ;  /* 0x0000001116117c11 */ /* 0x000fc400088f1c11 */
[----:B------:R-:W2:Y:S01]  /*0ce0*/  LDG.E.64 R12, desc[UR6][R10.64+0x8] ;  /* 0x000008060a0c7981 */ /* 0x000ea2000c1e1b00 */
[----:B------:R-:W-:Y:S01]  /*0cf0*/  IMAD.IADD R5, R15, 0x1, R5 ;  /* 0x000000010f057824 */ /* 0x000fe200078e0205 */
[C---:B------:R-:W-:Y:S02]  /*0d00*/  LEA R22, P1, R14.reuse, UR16, 0x3 ;  /* 0x000000100e167c11 */ /* 0x040fe4000f8218ff */
[----:B------:R-:W3:Y:S02]  /*0d10*/  LDG.E.64 R16, desc[UR6][R16.64] ;  /* 0x0000000610107981 */ /* 0x000ee4000c1e1b00 */
[----:B------:R-:W-:Y:S02]  /*0d20*/  LEA.HI.X R23, R14, UR17, R5, 0x3, P1 ;  /* 0x000000110e177c11 */ /* 0x000fe400088f1c05 */
[----:B------:R-:W4:Y:S04]  /*0d30*/  LDG.E.64 R14, desc[UR6][R10.64+0x18] ;  /* 0x000018060a0e7981 */ /* 0x000f28000c1e1b00 */
[----:B------:R-:W4:Y:S01]  /*0d40*/  LDG.E.64 R22, desc[UR6][R22.64] ;  /* 0x0000000616167981 */ /* 0x000f22000c1e1b00 */
[----:B------:R-:W-:-:S05]  /*0d50*/  IADD3 R6, P1, PT, R6, 0x4, RZ ;  /* 0x0000000406067810 */ /* 0x000fca0007f3e0ff */
[----:B------:R-:W-:Y:S01]  /*0d60*/  IMAD.X R7, RZ, RZ, R7, P1 ;  /* 0x000000ffff077224 */ /* 0x000fe200008e0607 */
[----:B--2---:R-:W-:-:S08]  /*0d70*/  DFMA R12, R12, R18, R20 ;  /* 0x000000120c0c722b */ /* 0x004fd00000000014 */
[----:B---3--:R-:W-:-:S08]  /*0d80*/  DFMA R12, R24, R16, R12 ;  /* 0x00000010180c722b */ /* 0x008fd0000000000c */
[----:B----4-:R-:W-:-:S11]  /*0d90*/  DFMA R18, R14, R22, R12 ;  /* 0x000000160e12722b */ /* 0x010fd6000000000c */
.L_x_8:
[----:B------:R-:W-:Y:S05]  /*0da0*/  BSYNC.RECONVERGENT B2 ;  /* 0x0000000000027941 */ /* 0x000fea0003800200 */
.L_x_7:
[----:B------:R-:W-:-:S04]  /*0db0*/  LOP3.LUT R5, R4, 0x3, RZ, 0xc0, !PT ;  /* 0x0000000304057812 */ /* 0x000fc800078ec0ff */
[----:B------:R-:W-:-:S04]  /*0dc0*/  ISETP.NE.U32.AND P1, PT, R5, RZ, PT ;  /* 0x000000ff0500720c */ /* 0x000fc80003f25070 */
[----:B------:R-:W-:-:S13]  /*0dd0*/  ISETP.NE.AND.EX P1, PT, RZ, RZ, PT, P1 ;  /* 0x000000ffff00720c */ /* 0x000fda0003f25310 */
[----:B------:R-:W-:Y:S05]  /*0de0*/  @!P1 BRA `(.L_x_6) ;  /* 0x0000000400049947 */ /* 0x000fea0003800000 */
[----:B------:R-:W-:Y:S01]  /*0df0*/  ISETP.NE.U32.AND P2, PT, R5, 0x1, PT ;  /* 0x000000010500780c */ /* 0x000fe20003f45070 */
[----:B------:R-:W-:Y:S01]  /*0e00*/  BSSY.RECONVERGENT B2, `(.L_x_9) ;  /* 0x0000028000027945 */ /* 0x000fe20003800200 */
[----:B------:R-:W-:Y:S02]  /*0e10*/  LOP3.LUT R4, R4, 0x1, RZ, 0xc0, !PT ;  /* 0x0000000104047812 */ /* 0x000fe400078ec0ff */
[----:B------:R-:W-:Y:S02]  /*0e20*/  ISETP.NE.AND.EX P2, PT, RZ, RZ, PT, P2 ;  /* 0x000000ffff00720c */ /* 0x000fe40003f45320 */
[----:B------:R-:W-:-:S04]  /*0e30*/  ISETP.NE.U32.AND P1, PT, R4, 0x1, PT ;  /* 0x000000010400780c */ /* 0x000fc80003f25070 */
[----:B------:R-:W-:-:S07]  /*0e40*/  ISETP.NE.U32.AND.EX P1, PT, RZ, RZ, PT, P1 ;  /* 0x000000ffff00720c */ /* 0x000fce0003f25110 */
[----:B------:R-:W-:Y:S06]  /*0e50*/  @!P2 BRA `(.L_x_10) ;  /* 0x000000000088a947 */ /* 0x000fec0003800000 */
        /* <DEDUP_REMOVED lines=8> */
[----:B------:R-:W2:Y:S04]  /*0ee0*/  LDG.E.64 R16, desc[UR6][R12.64] ;  /* 0x000000060c107981 */ /* 0x000ea8000c1e1b00 */
[----:B------:R4:W5:Y:S02]  /*0ef0*/  LDG.E.64 R10, desc[UR6][R12.64+0x8] ;  /* 0x000008060c0a7981 */ /* 0x000964000c1e1b00 */
[----:B----4-:R-:W-:Y:S01]  /*0f00*/  IMAD.MOV.U32 R12, RZ, RZ, R2 ;  /* 0x000000ffff0c7224 */ /* 0x010fe200078e0002 */
[----:B0-----:R-:W-:Y:S01]  /*0f10*/  IADD3 R4, P2, PT, R4, UR4, RZ ;  /* 0x0000000404047c10 */ /* 0x001fe2000ff5e0ff */
[----:B------:R-:W-:-:S02]  /*0f20*/  IMAD.MOV.U32 R13, RZ, RZ, RZ ;  /* 0x000000ffff0d7224 */ /* 0x000fc400078e00ff */
[----:B--2---:R-:W-:Y:S02]  /*0f30*/  IMAD R5, R17, UR8, RZ ;  /* 0x0000000811057c24 */ /* 0x004fe4000f8e02ff */
[----:B------:R-:W-:-:S04]  /*0f40*/  IMAD.WIDE.U32 R14, R16, UR8, R12 ;  /* 0x00000008100e7c25 */ /* 0x000fc8000f8e000c */
[----:B------:R-:W-:Y:S01]  /*0f50*/  IMAD R17, R16, UR9, R5 ;  /* 0x0000000910117c24 */ /* 0x000fe2000f8e0205 */
[----:B------:R-:W-:Y:S01]  /*0f60*/  IADD3.X R5, PT, PT, R20, UR5, RZ, P2, !PT ;  /* 0x0000000514057c10 */ /* 0x000fe200097fe4ff */
[----:B-----5:R-:W-:Y:S01]  /*0f70*/  IMAD R11, R11, UR8, RZ ;  /* 0x000000080b0b7c24 */ /* 0x020fe2000f8e02ff */
[----:B---3--:R-:W-:Y:S01]  /*0f80*/  LEA R16, P2, R14, UR16, 0x3 ;  /* 0x000000100e107c11 */ /* 0x008fe2000f8418ff */
[----:B------:R-:W-:Y:S02]  /*0f90*/  IMAD.IADD R17, R15, 0x1, R17 ;  /* 0x000000010f117824 */ /* 0x000fe400078e0211 */
[----:B------:R-:W-:-:S03]  /*0fa0*/  IMAD.WIDE.U32 R12, R10, UR8, R12 ;  /* 0x000000080a0c7c25 */ /* 0x000fc6000f8e000c */
[----:B------:R-:W-:Y:S01]  /*0fb0*/  LEA.HI.X R17, R14, UR17, R17, 0x3, P2 ;  /* 0x000000110e117c11 */ /* 0x000fe200090f1c11 */
[----:B------:R-:W-:Y:S01]  /*0fc0*/  IMAD R15, R10, UR9, R11 ;  /* 0x000000090a0f7c24 */ /* 0x000fe2000f8e020b */
[C---:B------:R-:W-:Y:S01]  /*0fd0*/  LEA R14, P2, R12.reuse, UR16, 0x3 ;  /* 0x000000100c0e7c11 */ /* 0x040fe2000f8418ff */
[----:B------:R-:W1:Y:S02]  /*0fe0*/  LDG.E.64 R10, desc[UR6][R4.64] ;  /* 0x00000006040a7981 */ /* 0x000e64000c1e1b00 */
[----:B------:R-:W-:Y:S02]  /*0ff0*/  IMAD.IADD R15, R13, 0x1, R15 ;  /* 0x000000010d0f7824 */ /* 0x000fe400078e020f */
[----:B------:R-:W1:Y:S03]  /*1000*/  LDG.E.64 R16, desc[UR6][R16.64] ;  /* 0x0000000610107981 */ /* 0x000e66000c1e1b00 */
[----:B------:R-:W-:-:S02]  /*1010*/  LEA.HI.X R15, R12, UR17, R15, 0x3, P2 ;  /* 0x000000110c0f7c11 */ /* 0x000fc400090f1c0f */
[----:B------:R-:W2:Y:S04]  /*1020*/  LDG.E.64 R12, desc[UR6][R4.64+0x8] ;  /* 0x00000806040c7981 */ /* 0x000ea8000c1e1b00 */
[----:B------:R-:W2:Y:S01]  /*1030*/  LDG.E.64 R14, desc[UR6][R14.64] ;  /* 0x000000060e0e7981 */ /* 0x000ea2000c1e1b00 */
[----:B------:R-:W-:-:S05]  /*1040*/  IADD3 R6, P2, PT, R6, 0x2, RZ ;  /* 0x0000000206067810 */ /* 0x000fca0007f5e0ff */
[----:B------:R-:W-:Y:S01]  /*1050*/  IMAD.X R7, RZ, RZ, R7, P2 ;  /* 0x000000ffff077224 */ /* 0x000fe200010e0607 */
[----:B-1----:R-:W-:-:S08]  /*1060*/  DFMA R10, R10, R16, R18 ;  /* 0x000000100a0a722b */ /* 0x002fd00000000012 */
[----:B--2---:R-:W-:-:S11]  /*1070*/  DFMA R18, R12, R14, R10 ;  /* 0x0000000e0c12722b */ /* 0x004fd6000000000a */
.L_x_10:
[----:B------:R-:W-:Y:S05]  /*1080*/  BSYNC.RECONVERGENT B2 ;  /* 0x0000000000027941 */ /* 0x000fea0003800200 */
.L_x_9:
[----:B------:R-:W-:Y:S05]  /*1090*/  @P1 BRA `(.L_x_6) ;  /* 0x0000000000581947 */ /* 0x000fea0003800000 */
[----:B------:R-:W0:Y:S01]  /*10a0*/  LDCU.64 UR4, c[0x0][0x3a8] ;  /* 0x00007500ff0477ac */ /* 0x000e220008000a00 */
[C---:B------:R-:W-:Y:S01]  /*10b0*/  IMAD.SHL.U32 R10, R6.reuse, 0x8, RZ ;  /* 0x00000008060a7824 */ /* 0x040fe200078e00ff */
[----:B------:R-:W-:Y:S01]  /*10c0*/  SHF.L.U64.HI R11, R6, 0x3, R7 ;  /* 0x00000003060b7819 */ /* 0x000fe20000010207 */
[----:B------:R-:W2:Y:S01]  /*10d0*/  LDCU.64 UR8, c[0x0][0x3d8] ;  /* 0x00007b00ff0877ac */ /* 0x000ea20008000a00 */
[----:B------:R-:W3:Y:S02]  /*10e0*/  LDCU.64 UR16, c[0x0][0x3c0] ;  /* 0x00007800ff1077ac */ /* 0x000ee40008000a00 */
[----:B0-----:R-:W-:-:S04]  /*10f0*/  IADD3 R4, P1, PT, R10, UR4, RZ ;  /* 0x000000040a047c10 */ /* 0x001fc8000ff3e0ff */
[----:B------:R-:W-:Y:S01]  /*1100*/  IADD3.X R5, PT, PT, R11, UR5, RZ, P1, !PT ;  /* 0x000000050b057c10 */ /* 0x000fe20008ffe4ff */
[----:B------:R-:W0:Y:S05]  /*1110*/  LDCU.64 UR4, c[0x0][0x398] ;  /* 0x00007300ff0477ac */ /* 0x000e2a0008000a00 */
[----:B------:R-:W2:Y:S01]  /*1120*/  LDG.E.64 R4, desc[UR6][R4.64] ;  /* 0x0000000604047981 */ /* 0x000ea2000c1e1b00 */
[----:B------:R-:W-:Y:S02]  /*1130*/  IMAD.MOV.U32 R6, RZ, RZ, R2 ;  /* 0x000000ffff067224 */ /* 0x000fe400078e0002 */
[----:B------:R-:W-:Y:S01]  /*1140*/  IMAD.MOV.U32 R7, RZ, RZ, RZ ;  /* 0x000000ffff077224 */ /* 0x000fe200078e00ff */
[----:B0-----:R-:W-:-:S04]  /*1150*/  IADD3 R10, P1, PT, R10, UR4, RZ ;  /* 0x000000040a0a7c10 */ /* 0x001fc8000ff3e0ff */
[----:B------:R-:W-:Y:S01]  /*1160*/  IADD3.X R11, PT, PT, R11, UR5, RZ, P1, !PT ;  /* 0x000000050b0b7c10 */ /* 0x000fe20008ffe4ff */
[----:B--2---:R-:W-:Y:S02]  /*1170*/  IMAD R13, R5, UR8, RZ ;  /* 0x00000008050d7c24 */ /* 0x004fe4000f8e02ff */
[----:B------:R-:W-:-:S04]  /*1180*/  IMAD.WIDE.U32 R6, R4, UR8, R6 ;  /* 0x0000000804067c25 */ /* 0x000fc8000f8e0006 */
[----:B------:R-:W-:Y:S01]  /*1190*/  IMAD R13, R4, UR9, R13 ;  /* 0x00000009040d7c24 */ /* 0x000fe2000f8e020d */
[----:B---3--:R-:W-:Y:S01]  /*11a0*/  LEA R12, P2, R6, UR16, 0x3 ;  /* 0x00000010060c7c11 */ /* 0x008fe2000f8418ff */
[----:B------:R-:W1:Y:S02]  /*11b0*/  LDG.E.64 R4, desc[UR6][R10.64] ;  /* 0x000000060a047981 */ /* 0x000e64000c1e1b00 */
[----:B------:R-:W-:-:S05]  /*11c0*/  IMAD.IADD R7, R7, 0x1, R13 ;  /* 0x0000000107077824 */ /* 0x000fca00078e020d */
[----:B------:R-:W-:-:S05]  /*11d0*/  LEA.HI.X R13, R6, UR17, R7, 0x3, P2 ;  /* 0x00000011060d7c11 */ /* 0x000fca00090f1c07 */
[----:B------:R-:W1:Y:S02]  /*11e0*/  LDG.E.64 R6, desc[UR6][R12.64] ;  /* 0x000000060c067981 */ /* 0x000e64000c1e1b00 */
[----:B-1----:R-:W-:-:S11]  /*11f0*/  DFMA R18, R4, R6, R18 ;  /* 0x000000060412722b */ /* 0x002fd60000000012 */
.L_x_6:
[----:B------:R-:W-:Y:S05]  /*1200*/  BSYNC.RECONVERGENT B1 ;  /* 0x0000000000017941 */ /* 0x000fea0003800200 */
.L_x_5:
[----:B-1----:R0:W-:Y:S02]  /*1210*/  STS.64 [R3], R18 ;  /* 0x0000001203007388 */ /* 0x0021e40000000a00 */
.L_x_1:
[----:B------:R-:W-:Y:S05]  /*1220*/  BSYNC.RECONVERGENT B0 ;  /* 0x0000000000007941 */ /* 0x000fea0003800200 */
.L_x_0:
[----:B------:R-:W-:Y:S06]  /*1230*/  BAR.SYNC.DEFER_BLOCKING 0x0 ;  /* 0x0000000000007b1d */ /* 0x000fec0000010000 */
[----:B------:R-:W-:Y:S04]  /*1240*/  BSSY.RECONVERGENT B0, `(.L_x_11) ;  /* 0x000000d000007945 */ /* 0x000fe80003800200 */
[----:B------:R-:W-:Y:S05]  /*1250*/  @!P0 BRA `(.L_x_12) ;  /* 0x00000000002c8947 */ /* 0x000fea0003800000 */
[----:B------:R0:W1:Y:S01]  /*1260*/  LDS.64 R4, [R3] ;  /* 0x0000000003047984 */ /* 0x0000620000000a00 */
[----:B------:R-:W2:Y:S01]  /*1270*/  LDCU UR4, c[0x0][0x38c] ;  /* 0x00007180ff0477ac */ /* 0x000ea20008000800 */
[----:B------:R-:W-:Y:S01]  /*1280*/  IMAD R9, R0, UR12, RZ ;  /* 0x0000000c00097c24 */ /* 0x000fe2000f8e02ff */
[----:B------:R-:W3:Y:S01]  /*1290*/  LDCU.64 UR8, c[0x0][0x380] ;  /* 0x00007000ff0877ac */ /* 0x000ee20008000a00 */
[----:B0-----:R-:W-:Y:S02]  /*12a0*/  IMAD.MOV.U32 R3, RZ, RZ, RZ ;  /* 0x000000ffff037224 */ /* 0x001fe400078e00ff */
[----:B------:R-:W-:-:S04]  /*12b0*/  IMAD.WIDE.U32 R6, R8, UR12, R2 ;  /* 0x0000000c08067c25 */ /* 0x000fc8000f8e0002 */
[----:B--2---:R-:W-:-:S04]  /*12c0*/  IMAD R9, R8, UR4, R9 ;  /* 0x0000000408097c24 */ /* 0x004fc8000f8e0209 */
[----:B------:R-:W-:Y:S01]  /*12d0*/  IMAD.IADD R7, R7, 0x1, R9 ;  /* 0x0000000107077824 */ /* 0x000fe200078e0209 */
[----:B---3--:R-:W-:-:S04]  /*12e0*/  LEA R8, P0, R6, UR8, 0x3 ;  /* 0x0000000806087c11 */ /* 0x008fc8000f8018ff */
[----:B------:R-:W-:-:S05]  /*12f0*/  LEA.HI.X R9, R6, UR9, R7, 0x3, P0 ;  /* 0x0000000906097c11 */ /* 0x000fca00080f1c07 */
[----:B-1----:R1:W-:Y:S04]  /*1300*/  STG.E.64 desc[UR6][R8.64], R4 ;  /* 0x0000000408007986 */ /* 0x0023e8000c101b06 */
.L_x_12:
[----:B------:R-:W-:Y:S05]  /*1310*/  BSYNC.RECONVERGENT B0 ;  /* 0x0000000000007941 */ /* 0x000fea0003800200 */
.L_x_11:
[----:B------:R-:W-:Y:S06]  /*1320*/  BAR.SYNC.DEFER_BLOCKING 0x0 ;  /* 0x0000000000007b1d */ /* 0x000fec0000010000 */
[----:B------:R-:W-:Y:S05]  /*1330*/  EXIT ;  /* 0x000000000000794d */ /* 0x000fea0003800000 */
.L_x_13:
[----:B------:R-:W-:-:S00]  /*1340*/  BRA `(.L_x_13) ;  /* 0xfffffffc00fc7947 */ /* 0x000fc0000383ffff */
[----:B------:R-:W-:-:S00]  /*1350*/  NOP ;  /* 0x0000000000007918 */ /* 0x000fc00000000000 */
        /* <DEDUP_REMOVED lines=10> */
.L_x_14:


//--------------------- .nv.shared._Z13spt_TTMKernelPdmmPKdmPKmS3_mS1_mmmm --------------------------
	.section	.nv.shared._Z13spt_TTMKernelPdmmPKdmPKmS3_mS1_mmmm,"aw",@nobits
	.sectionflags	@""
	.align	16
	.zero		1024


//--------------------- .nv.shared.reserved.0     --------------------------
	.section	.nv.shared.reserved.0,"aw",@nobits
	.weak		__nv_reservedSMEM_offset_0_alias
	.size		__nv_reservedSMEM_offset_0_alias, 0, 64
	.other		__nv_reservedSMEM_offset_0_alias,@"STO_CUDA_RESERVED_SHARED STV_DEFAULT"
__nv_reservedSMEM_offset_0_alias:
	.zero		0
	.zero		64


//--------------------- .nv.constant0._Z13spt_TTMKernelPdmmPKdmPKmS3_mS1_mmmm --------------------------
	.section	.nv.constant0._Z13spt_TTMKernelPdmmPKdmPKmS3_mS1_mmmm,"a",@progbits
	.sectionflags	@""
	.align	4
.nv.constant0._Z13spt_TTMKernelPdmmPKdmPKmS3_mS1_mmmm:
	.zero		1000


//--------------------- SYMBOLS --------------------------

	.type		.nv.reservedSmem.offset0,@object
	.size		.nv.reservedSmem.offset0,0x4
	.type		.nv.reservedSmem.cap,@object
	.size		.nv.reservedSmem.cap,0x4
